//
// Generated by NVIDIA NVVM Compiler
//
// Compiler Build ID: CL-36424714
// Cuda compilation tools, release 13.0, V13.0.88
// Based on NVVM 20.0.0
//

.version 9.0
.target sm_100
.address_size 64

	// .globl	_Z16block_mul_kerneliiPdS_S_
.extern .shared .align 16 .b8 share[];

.visible .entry _Z16block_mul_kerneliiPdS_S_(
	.param .u32 _Z16block_mul_kerneliiPdS_S__param_0,
	.param .u32 _Z16block_mul_kerneliiPdS_S__param_1,
	.param .u64 .ptr .align 1 _Z16block_mul_kerneliiPdS_S__param_2,
	.param .u64 .ptr .align 1 _Z16block_mul_kerneliiPdS_S__param_3,
	.param .u64 .ptr .align 1 _Z16block_mul_kerneliiPdS_S__param_4
)
{
	.reg .pred 	%p<3>;
	.reg .b32 	%r<60>;
	.reg .b64 	%rd<28>;
	.reg .b64 	%fd<283>;

	ld.param.u32 	%r28, [_Z16block_mul_kerneliiPdS_S__param_0];
	ld.param.u32 	%r29, [_Z16block_mul_kerneliiPdS_S__param_1];
	ld.param.u64 	%rd3, [_Z16block_mul_kerneliiPdS_S__param_2];
	ld.param.u64 	%rd4, [_Z16block_mul_kerneliiPdS_S__param_3];
	ld.param.u64 	%rd5, [_Z16block_mul_kerneliiPdS_S__param_4];
	mov.u32 	%r30, %ctaid.x;
	mov.u32 	%r31, %ctaid.y;
	shl.b32 	%r1, %r30, 5;
	shl.b32 	%r2, %r31, 5;
	mov.u32 	%r3, %tid.y;
	mov.u32 	%r4, %tid.x;
	mov.u32 	%r5, %ntid.y;
	setp.lt.s32 	%p1, %r29, 1;
	mov.f64 	%fd279, 0d0000000000000000;
	mov.f64 	%fd280, %fd279;
	mov.f64 	%fd281, %fd279;
	mov.f64 	%fd282, %fd279;
	@%p1 bra 	$L__BB0_3;
	cvta.to.global.u64 	%rd1, %rd4;
	cvta.to.global.u64 	%rd2, %rd3;
	shl.b32 	%r32, %r3, 5;
	add.s32 	%r33, %r1, %r3;
	add.s32 	%r34, %r32, %r4;
	shl.b32 	%r35, %r34, 3;
	mov.u32 	%r36, share;
	add.s32 	%r6, %r36, %r35;
	shl.b32 	%r7, %r5, 3;
	add.s32 	%r37, %r33, %r5;
	shl.b32 	%r38, %r5, 8;
	add.s32 	%r8, %r6, %r38;
	shl.b32 	%r39, %r3, 8;
	add.s32 	%r9, %r36, %r39;
	add.s32 	%r10, %r9, %r38;
	shl.b32 	%r40, %r4, 3;
	add.s32 	%r41, %r36, %r40;
	add.s32 	%r11, %r41, 8192;
	neg.s32 	%r59, %r29;
	add.s32 	%r42, %r3, %r5;
	mad.lo.s32 	%r43, %r28, %r42, %r4;
	add.s32 	%r58, %r43, %r2;
	shl.b32 	%r14, %r28, 5;
	mad.lo.s32 	%r44, %r3, %r28, %r4;
	add.s32 	%r57, %r44, %r2;
	mad.lo.s32 	%r56, %r37, %r28, %r4;
	mad.lo.s32 	%r55, %r33, %r28, %r4;
	mov.f64 	%fd282, 0d0000000000000000;
	cvt.u64.u32 	%rd10, %r7;
	mul.wide.u32 	%rd11, %r5, 8;
	mov.f64 	%fd281, %fd282;
	mov.f64 	%fd280, %fd282;
	mov.f64 	%fd279, %fd282;
$L__BB0_2:
	mul.wide.s32 	%rd6, %r56, 8;
	add.s64 	%rd7, %rd2, %rd6;
	mul.wide.s32 	%rd8, %r55, 8;
	add.s64 	%rd9, %rd2, %rd8;
	ld.global.f64 	%fd15, [%rd9];
	st.shared.f64 	[%r6], %fd15;
	add.s64 	%rd12, %rd9, %rd11;
	ld.global.f64 	%fd16, [%rd12];
	add.s32 	%r45, %r6, %r7;
	st.shared.f64 	[%r45], %fd16;
	ld.global.f64 	%fd17, [%rd7];
	st.shared.f64 	[%r8], %fd17;
	add.s64 	%rd13, %rd7, %rd11;
	ld.global.f64 	%fd18, [%rd13];
	add.s32 	%r46, %r8, %r7;
	st.shared.f64 	[%r46], %fd18;
	mul.wide.s32 	%rd14, %r57, 8;
	add.s64 	%rd15, %rd1, %rd14;
	ld.global.f64 	%fd19, [%rd15];
	st.shared.f64 	[%r6+8192], %fd19;
	add.s64 	%rd16, %rd15, %rd10;
	ld.global.f64 	%fd20, [%rd16];
	st.shared.f64 	[%r45+8192], %fd20;
	mul.wide.s32 	%rd17, %r58, 8;
	add.s64 	%rd18, %rd1, %rd17;
	ld.global.f64 	%fd21, [%rd18];
	st.shared.f64 	[%r8+8192], %fd21;
	add.s64 	%rd19, %rd18, %rd10;
	ld.global.f64 	%fd22, [%rd19];
	st.shared.f64 	[%r46+8192], %fd22;
	bar.sync 	0;
	ld.shared.v2.f64 	{%fd23, %fd24}, [%r9];
	ld.shared.v2.f64 	{%fd25, %fd26}, [%r10];
	ld.shared.f64 	%fd27, [%r11];
	add.s32 	%r47, %r11, %r7;
	ld.shared.f64 	%fd28, [%r47];
	fma.rn.f64 	%fd29, %fd23, %fd27, %fd279;
	fma.rn.f64 	%fd30, %fd23, %fd28, %fd280;
	fma.rn.f64 	%fd31, %fd25, %fd27, %fd281;
	fma.rn.f64 	%fd32, %fd25, %fd28, %fd282;
	ld.shared.f64 	%fd33, [%r11+256];
	ld.shared.f64 	%fd34, [%r47+256];
	fma.rn.f64 	%fd35, %fd24, %fd33, %fd29;
	fma.rn.f64 	%fd36, %fd24, %fd34, %fd30;
	fma.rn.f64 	%fd37, %fd26, %fd33, %fd31;
	fma.rn.f64 	%fd38, %fd26, %fd34, %fd32;
	ld.shared.v2.f64 	{%fd39, %fd40}, [%r9+16];
	ld.shared.v2.f64 	{%fd41, %fd42}, [%r10+16];
	ld.shared.f64 	%fd43, [%r11+512];
	ld.shared.f64 	%fd44, [%r47+512];
	fma.rn.f64 	%fd45, %fd39, %fd43, %fd35;
	fma.rn.f64 	%fd46, %fd39, %fd44, %fd36;
	fma.rn.f64 	%fd47, %fd41, %fd43, %fd37;
	fma.rn.f64 	%fd48, %fd41, %fd44, %fd38;
	ld.shared.f64 	%fd49, [%r11+768];
	ld.shared.f64 	%fd50, [%r47+768];
	fma.rn.f64 	%fd51, %fd40, %fd49, %fd45;
	fma.rn.f64 	%fd52, %fd40, %fd50, %fd46;
	fma.rn.f64 	%fd53, %fd42, %fd49, %fd47;
	fma.rn.f64 	%fd54, %fd42, %fd50, %fd48;
	ld.shared.v2.f64 	{%fd55, %fd56}, [%r9+32];
	ld.shared.v2.f64 	{%fd57, %fd58}, [%r10+32];
	ld.shared.f64 	%fd59, [%r11+1024];
	ld.shared.f64 	%fd60, [%r47+1024];
	fma.rn.f64 	%fd61, %fd55, %fd59, %fd51;
	fma.rn.f64 	%fd62, %fd55, %fd60, %fd52;
	fma.rn.f64 	%fd63, %fd57, %fd59, %fd53;
	fma.rn.f64 	%fd64, %fd57, %fd60, %fd54;
	ld.shared.f64 	%fd65, [%r11+1280];
	ld.shared.f64 	%fd66, [%r47+1280];
	fma.rn.f64 	%fd67, %fd56, %fd65, %fd61;
	fma.rn.f64 	%fd68, %fd56, %fd66, %fd62;
	fma.rn.f64 	%fd69, %fd58, %fd65, %fd63;
	fma.rn.f64 	%fd70, %fd58, %fd66, %fd64;
	ld.shared.v2.f64 	{%fd71, %fd72}, [%r9+48];
	ld.shared.v2.f64 	{%fd73, %fd74}, [%r10+48];
	ld.shared.f64 	%fd75, [%r11+1536];
	ld.shared.f64 	%fd76, [%r47+1536];
	fma.rn.f64 	%fd77, %fd71, %fd75, %fd67;
	fma.rn.f64 	%fd78, %fd71, %fd76, %fd68;
	fma.rn.f64 	%fd79, %fd73, %fd75, %fd69;
	fma.rn.f64 	%fd80, %fd73, %fd76, %fd70;
	ld.shared.f64 	%fd81, [%r11+1792];
	ld.shared.f64 	%fd82, [%r47+1792];
	fma.rn.f64 	%fd83, %fd72, %fd81, %fd77;
	fma.rn.f64 	%fd84, %fd72, %fd82, %fd78;
	fma.rn.f64 	%fd85, %fd74, %fd81, %fd79;
	fma.rn.f64 	%fd86, %fd74, %fd82, %fd80;
	ld.shared.v2.f64 	{%fd87, %fd88}, [%r9+64];
	ld.shared.v2.f64 	{%fd89, %fd90}, [%r10+64];
	ld.shared.f64 	%fd91, [%r11+2048];
	ld.shared.f64 	%fd92, [%r47+2048];
	fma.rn.f64 	%fd93, %fd87, %fd91, %fd83;
	fma.rn.f64 	%fd94, %fd87, %fd92, %fd84;
	fma.rn.f64 	%fd95, %fd89, %fd91, %fd85;
	fma.rn.f64 	%fd96, %fd89, %fd92, %fd86;
	ld.shared.f64 	%fd97, [%r11+2304];
	ld.shared.f64 	%fd98, [%r47+2304];
	fma.rn.f64 	%fd99, %fd88, %fd97, %fd93;
	fma.rn.f64 	%fd100, %fd88, %fd98, %fd94;
	fma.rn.f64 	%fd101, %fd90, %fd97, %fd95;
	fma.rn.f64 	%fd102, %fd90, %fd98, %fd96;
	ld.shared.v2.f64 	{%fd103, %fd104}, [%r9+80];
	ld.shared.v2.f64 	{%fd105, %fd106}, [%r10+80];
	ld.shared.f64 	%fd107, [%r11+2560];
	ld.shared.f64 	%fd108, [%r47+2560];
	fma.rn.f64 	%fd109, %fd103, %fd107, %fd99;
	fma.rn.f64 	%fd110, %fd103, %fd108, %fd100;
	fma.rn.f64 	%fd111, %fd105, %fd107, %fd101;
	fma.rn.f64 	%fd112, %fd105, %fd108, %fd102;
	ld.shared.f64 	%fd113, [%r11+2816];
	ld.shared.f64 	%fd114, [%r47+2816];
	fma.rn.f64 	%fd115, %fd104, %fd113, %fd109;
	fma.rn.f64 	%fd116, %fd104, %fd114, %fd110;
	fma.rn.f64 	%fd117, %fd106, %fd113, %fd111;
	fma.rn.f64 	%fd118, %fd106, %fd114, %fd112;
	ld.shared.v2.f64 	{%fd119, %fd120}, [%r9+96];
	ld.shared.v2.f64 	{%fd121, %fd122}, [%r10+96];
	ld.shared.f64 	%fd123, [%r11+3072];
	ld.shared.f64 	%fd124, [%r47+3072];
	fma.rn.f64 	%fd125, %fd119, %fd123, %fd115;
	fma.rn.f64 	%fd126, %fd119, %fd124, %fd116;
	fma.rn.f64 	%fd127, %fd121, %fd123, %fd117;
	fma.rn.f64 	%fd128, %fd121, %fd124, %fd118;
	ld.shared.f64 	%fd129, [%r11+3328];
	ld.shared.f64 	%fd130, [%r47+3328];
	fma.rn.f64 	%fd131, %fd120, %fd129, %fd125;
	fma.rn.f64 	%fd132, %fd120, %fd130, %fd126;
	fma.rn.f64 	%fd133, %fd122, %fd129, %fd127;
	fma.rn.f64 	%fd134, %fd122, %fd130, %fd128;
	ld.shared.v2.f64 	{%fd135, %fd136}, [%r9+112];
	ld.shared.v2.f64 	{%fd137, %fd138}, [%r10+112];
	ld.shared.f64 	%fd139, [%r11+3584];
	ld.shared.f64 	%fd140, [%r47+3584];
	fma.rn.f64 	%fd141, %fd135, %fd139, %fd131;
	fma.rn.f64 	%fd142, %fd135, %fd140, %fd132;
	fma.rn.f64 	%fd143, %fd137, %fd139, %fd133;
	fma.rn.f64 	%fd144, %fd137, %fd140, %fd134;
	ld.shared.f64 	%fd145, [%r11+3840];
	ld.shared.f64 	%fd146, [%r47+3840];
	fma.rn.f64 	%fd147, %fd136, %fd145, %fd141;
	fma.rn.f64 	%fd148, %fd136, %fd146, %fd142;
	fma.rn.f64 	%fd149, %fd138, %fd145, %fd143;
	fma.rn.f64 	%fd150, %fd138, %fd146, %fd144;
	ld.shared.v2.f64 	{%fd151, %fd152}, [%r9+128];
	ld.shared.v2.f64 	{%fd153, %fd154}, [%r10+128];
	ld.shared.f64 	%fd155, [%r11+4096];
	ld.shared.f64 	%fd156, [%r47+4096];
	fma.rn.f64 	%fd157, %fd151, %fd155, %fd147;
	fma.rn.f64 	%fd158, %fd151, %fd156, %fd148;
	fma.rn.f64 	%fd159, %fd153, %fd155, %fd149;
	fma.rn.f64 	%fd160, %fd153, %fd156, %fd150;
	ld.shared.f64 	%fd161, [%r11+4352];
	ld.shared.f64 	%fd162, [%r47+4352];
	fma.rn.f64 	%fd163, %fd152, %fd161, %fd157;
	fma.rn.f64 	%fd164, %fd152, %fd162, %fd158;
	fma.rn.f64 	%fd165, %fd154, %fd161, %fd159;
	fma.rn.f64 	%fd166, %fd154, %fd162, %fd160;
	ld.shared.v2.f64 	{%fd167, %fd168}, [%r9+144];
	ld.shared.v2.f64 	{%fd169, %fd170}, [%r10+144];
	ld.shared.f64 	%fd171, [%r11+4608];
	ld.shared.f64 	%fd172, [%r47+4608];
	fma.rn.f64 	%fd173, %fd167, %fd171, %fd163;
	fma.rn.f64 	%fd174, %fd167, %fd172, %fd164;
	fma.rn.f64 	%fd175, %fd169, %fd171, %fd165;
	fma.rn.f64 	%fd176, %fd169, %fd172, %fd166;
	ld.shared.f64 	%fd177, [%r11+4864];
	ld.shared.f64 	%fd178, [%r47+4864];
	fma.rn.f64 	%fd179, %fd168, %fd177, %fd173;
	fma.rn.f64 	%fd180, %fd168, %fd178, %fd174;
	fma.rn.f64 	%fd181, %fd170, %fd177, %fd175;
	fma.rn.f64 	%fd182, %fd170, %fd178, %fd176;
	ld.shared.v2.f64 	{%fd183, %fd184}, [%r9+160];
	ld.shared.v2.f64 	{%fd185, %fd186}, [%r10+160];
	ld.shared.f64 	%fd187, [%r11+5120];
	ld.shared.f64 	%fd188, [%r47+5120];
	fma.rn.f64 	%fd189, %fd183, %fd187, %fd179;
	fma.rn.f64 	%fd190, %fd183, %fd188, %fd180;
	fma.rn.f64 	%fd191, %fd185, %fd187, %fd181;
	fma.rn.f64 	%fd192, %fd185, %fd188, %fd182;
	ld.shared.f64 	%fd193, [%r11+5376];
	ld.shared.f64 	%fd194, [%r47+5376];
	fma.rn.f64 	%fd195, %fd184, %fd193, %fd189;
	fma.rn.f64 	%fd196, %fd184, %fd194, %fd190;
	fma.rn.f64 	%fd197, %fd186, %fd193, %fd191;
	fma.rn.f64 	%fd198, %fd186, %fd194, %fd192;
	ld.shared.v2.f64 	{%fd199, %fd200}, [%r9+176];
	ld.shared.v2.f64 	{%fd201, %fd202}, [%r10+176];
	ld.shared.f64 	%fd203, [%r11+5632];
	ld.shared.f64 	%fd204, [%r47+5632];
	fma.rn.f64 	%fd205, %fd199, %fd203, %fd195;
	fma.rn.f64 	%fd206, %fd199, %fd204, %fd196;
	fma.rn.f64 	%fd207, %fd201, %fd203, %fd197;
	fma.rn.f64 	%fd208, %fd201, %fd204, %fd198;
	ld.shared.f64 	%fd209, [%r11+5888];
	ld.shared.f64 	%fd210, [%r47+5888];
	fma.rn.f64 	%fd211, %fd200, %fd209, %fd205;
	fma.rn.f64 	%fd212, %fd200, %fd210, %fd206;
	fma.rn.f64 	%fd213, %fd202, %fd209, %fd207;
	fma.rn.f64 	%fd214, %fd202, %fd210, %fd208;
	ld.shared.v2.f64 	{%fd215, %fd216}, [%r9+192];
	ld.shared.v2.f64 	{%fd217, %fd218}, [%r10+192];
	ld.shared.f64 	%fd219, [%r11+6144];
	ld.shared.f64 	%fd220, [%r47+6144];
	fma.rn.f64 	%fd221, %fd215, %fd219, %fd211;
	fma.rn.f64 	%fd222, %fd215, %fd220, %fd212;
	fma.rn.f64 	%fd223, %fd217, %fd219, %fd213;
	fma.rn.f64 	%fd224, %fd217, %fd220, %fd214;
	ld.shared.f64 	%fd225, [%r11+6400];
	ld.shared.f64 	%fd226, [%r47+6400];
	fma.rn.f64 	%fd227, %fd216, %fd225, %fd221;
	fma.rn.f64 	%fd228, %fd216, %fd226, %fd222;
	fma.rn.f64 	%fd229, %fd218, %fd225, %fd223;
	fma.rn.f64 	%fd230, %fd218, %fd226, %fd224;
	ld.shared.v2.f64 	{%fd231, %fd232}, [%r9+208];
	ld.shared.v2.f64 	{%fd233, %fd234}, [%r10+208];
	ld.shared.f64 	%fd235, [%r11+6656];
	ld.shared.f64 	%fd236, [%r47+6656];
	fma.rn.f64 	%fd237, %fd231, %fd235, %fd227;
	fma.rn.f64 	%fd238, %fd231, %fd236, %fd228;
	fma.rn.f64 	%fd239, %fd233, %fd235, %fd229;
	fma.rn.f64 	%fd240, %fd233, %fd236, %fd230;
	ld.shared.f64 	%fd241, [%r11+6912];
	ld.shared.f64 	%fd242, [%r47+6912];
	fma.rn.f64 	%fd243, %fd232, %fd241, %fd237;
	fma.rn.f64 	%fd244, %fd232, %fd242, %fd238;
	fma.rn.f64 	%fd245, %fd234, %fd241, %fd239;
	fma.rn.f64 	%fd246, %fd234, %fd242, %fd240;
	ld.shared.v2.f64 	{%fd247, %fd248}, [%r9+224];
	ld.shared.v2.f64 	{%fd249, %fd250}, [%r10+224];
	ld.shared.f64 	%fd251, [%r11+7168];
	ld.shared.f64 	%fd252, [%r47+7168];
	fma.rn.f64 	%fd253, %fd247, %fd251, %fd243;
	fma.rn.f64 	%fd254, %fd247, %fd252, %fd244;
	fma.rn.f64 	%fd255, %fd249, %fd251, %fd245;
	fma.rn.f64 	%fd256, %fd249, %fd252, %fd246;
	ld.shared.f64 	%fd257, [%r11+7424];
	ld.shared.f64 	%fd258, [%r47+7424];
	fma.rn.f64 	%fd259, %fd248, %fd257, %fd253;
	fma.rn.f64 	%fd260, %fd248, %fd258, %fd254;
	fma.rn.f64 	%fd261, %fd250, %fd257, %fd255;
	fma.rn.f64 	%fd262, %fd250, %fd258, %fd256;
	ld.shared.v2.f64 	{%fd263, %fd264}, [%r9+240];
	ld.shared.v2.f64 	{%fd265, %fd266}, [%r10+240];
	ld.shared.f64 	%fd267, [%r11+7680];
	ld.shared.f64 	%fd268, [%r47+7680];
	fma.rn.f64 	%fd269, %fd263, %fd267, %fd259;
	fma.rn.f64 	%fd270, %fd263, %fd268, %fd260;
	fma.rn.f64 	%fd271, %fd265, %fd267, %fd261;
	fma.rn.f64 	%fd272, %fd265, %fd268, %fd262;
	ld.shared.f64 	%fd273, [%r11+7936];
	ld.shared.f64 	%fd274, [%r47+7936];
	fma.rn.f64 	%fd279, %fd264, %fd273, %fd269;
	fma.rn.f64 	%fd280, %fd264, %fd274, %fd270;
	fma.rn.f64 	%fd281, %fd266, %fd273, %fd271;
	fma.rn.f64 	%fd282, %fd266, %fd274, %fd272;
	bar.sync 	0;
	add.s32 	%r59, %r59, 1;
	setp.ne.s32 	%p2, %r59, 0;
	add.s32 	%r58, %r58, %r14;
	add.s32 	%r57, %r57, %r14;
	add.s32 	%r56, %r56, 32;
	add.s32 	%r55, %r55, 32;
	@%p2 bra 	$L__BB0_2;
$L__BB0_3:
	cvta.to.global.u64 	%rd20, %rd5;
	add.s32 	%r48, %r1, %r3;
	mad.lo.s32 	%r49, %r48, %r28, %r2;
	add.s32 	%r50, %r49, %r4;
	mul.wide.s32 	%rd21, %r50, 8;
	add.s64 	%rd22, %rd20, %rd21;
	st.global.f64 	[%rd22], %fd279;
	shl.b32 	%r51, %r5, 3;
	cvt.u64.u32 	%rd23, %r51;
	add.s64 	%rd24, %rd22, %rd23;
	st.global.f64 	[%rd24], %fd280;
	add.s32 	%r52, %r48, %r5;
	mad.lo.s32 	%r53, %r52, %r28, %r2;
	add.s32 	%r54, %r53, %r4;
	mul.wide.s32 	%rd25, %r54, 8;
	add.s64 	%rd26, %rd20, %rd25;
	st.global.f64 	[%rd26], %fd281;
	add.s64 	%rd27, %rd26, %rd23;
	st.global.f64 	[%rd27], %fd282;
	ret;

}


// ===== COMPILED SASS (sm_100) =====

	.target	sm_100

	.elftype	@"ET_EXEC"


//--------------------- .note.nv.tkinfo           --------------------------
	.section	.note.nv.tkinfo,"",@"SHT_NOTE"
	.sectionflags	@"SHF_NOTE_NV_TKINFO"
	.tkinfo
        /*0018*/ 	.word	0x00000002
        /*0030*/ 	.string	""
        /*0030*/ 	.string	"ptxas"
        /*0030*/ 	.string	"Cuda compilation tools, release 13.0, V13.0.88"
        /*0030*/ 	.string	"Build cuda_13.0.r13.0/compiler.36424714_0"
        /*0030*/ 	.string	"-arch sm_100 -m 64 "



//--------------------- .note.nv.cuinfo           --------------------------
	.section	.note.nv.cuinfo,"",@"SHT_NOTE"
	.sectionflags	@"SHF_NOTE_NV_CUINFO"
        /*0018*/ 	.short	0x0002
        /*001a*/ 	.short	0x0064
        /*001c*/ 	.short	0x0082
	.zero		2


//--------------------- .nv.info                  --------------------------
	.section	.nv.info,"",@"SHT_CUDA_INFO"
	.align	4


	//----- nvinfo : EIATTR_REGCOUNT
	.align		4
        /*0000*/ 	.byte	0x04, 0x2f
        /*0002*/ 	.short	(.L_1 - .L_0)
	.align		4
.L_0:
        /*0004*/ 	.word	index@(_Z16block_mul_kerneliiPdS_S_)
        /*0008*/ 	.word	0x00000028


	//----- nvinfo : EIATTR_FRAME_SIZE
	.align		4
.L_1:
        /*000c*/ 	.byte	0x04, 0x11
        /*000e*/ 	.short	(.L_3 - .L_2)
	.align		4
.L_2:
        /*0010*/ 	.word	index@(_Z16block_mul_kerneliiPdS_S_)
        /*0014*/ 	.word	0x00000000


	//----- nvinfo : EIATTR_MIN_STACK_SIZE
	.align		4
.L_3:
        /*0018*/ 	.byte	0x04, 0x12
        /*001a*/ 	.short	(.L_5 - .L_4)
	.align		4
.L_4:
        /*001c*/ 	.word	index@(_Z16block_mul_kerneliiPdS_S_)
        /*0020*/ 	.word	0x00000000
.L_5:


//--------------------- .nv.compat                --------------------------
	.section	.nv.compat,"",@"SHT_CUDA_COMPAT_INFO"
	.align	4
        /*0000*/ 	.byte	0x02, 0x09, 0x00, 0x00, 0x02, 0x02, 0x01, 0x00, 0x02, 0x05, 0x05, 0x00, 0x03, 0x07, 0x01, 0x01
        /*0010*/ 	.byte	0x02, 0x03, 0x00, 0x00, 0x02, 0x06, 0x01, 0x00, 0x04, 0x0b, 0x08, 0x00, 0x01, 0x00, 0x00, 0x00
        /*0020*/ 	.byte	0x00, 0x00, 0x00, 0x00


//--------------------- .nv.info._Z16block_mul_kerneliiPdS_S_ --------------------------
	.section	.nv.info._Z16block_mul_kerneliiPdS_S_,"",@"SHT_CUDA_INFO"
	.sectionflags	@""
	.align	4


	//----- nvinfo : EIATTR_CUDA_API_VERSION
	.align		4
        /*0000*/ 	.byte	0x04, 0x37
        /*0002*/ 	.short	(.L_7 - .L_6)
.L_6:
        /*0004*/ 	.word	0x00000082


	//----- nvinfo : EIATTR_KPARAM_INFO
	.align		4
.L_7:
        /*0008*/ 	.byte	0x04, 0x17
        /*000a*/ 	.short	(.L_9 - .L_8)
.L_8:
        /*000c*/ 	.word	0x00000000
        /*0010*/ 	.short	0x0004
        /*0012*/ 	.short	0x0018
        /*0014*/ 	.byte	0x00, 0xf5, 0x21, 0x00


	//----- nvinfo : EIATTR_KPARAM_INFO
	.align		4
.L_9:
        /*0018*/ 	.byte	0x04, 0x17
        /*001a*/ 	.short	(.L_11 - .L_10)
.L_10:
        /*001c*/ 	.word	0x00000000
        /*0020*/ 	.short	0x0003
        /*0022*/ 	.short	0x0010
        /*0024*/ 	.byte	0x00, 0xf5, 0x21, 0x00


	//----- nvinfo : EIATTR_KPARAM_INFO
	.align		4
.L_11:
        /*0028*/ 	.byte	0x04, 0x17
        /*002a*/ 	.short	(.L_13 - .L_12)
.L_12:
        /*002c*/ 	.word	0x00000000
        /*0030*/ 	.short	0x0002
        /*0032*/ 	.short	0x0008
        /*0034*/ 	.byte	0x00, 0xf5, 0x21, 0x00


	//----- nvinfo : EIATTR_KPARAM_INFO
	.align		4
.L_13:
        /*0038*/ 	.byte	0x04, 0x17
        /*003a*/ 	.short	(.L_15 - .L_14)
.L_14:
        /*003c*/ 	.word	0x00000000
        /*0040*/ 	.short	0x0001
        /*0042*/ 	.short	0x0004
        /*0044*/ 	.byte	0x00, 0xf0, 0x11, 0x00


	//----- nvinfo : EIATTR_KPARAM_INFO
	.align		4
.L_15:
        /*0048*/ 	.byte	0x04, 0x17
        /*004a*/ 	.short	(.L_17 - .L_16)
.L_16:
        /*004c*/ 	.word	0x00000000
        /*0050*/ 	.short	0x0000
        /*0052*/ 	.short	0x0000
        /*0054*/ 	.byte	0x00, 0xf0, 0x11, 0x00


	//----- nvinfo : EIATTR_SPARSE_MMA_MASK
	.align		4
.L_17:
        /*0058*/ 	.byte	0x03, 0x50
        /*005a*/ 	.short	0x0000


	//----- nvinfo : EIATTR_MAXREG_COUNT
	.align		4
        /*005c*/ 	.byte	0x03, 0x1b
        /*005e*/ 	.short	0x00ff


	//----- nvinfo : EIATTR_NUM_BARRIERS
	.align		4
        /*0060*/ 	.byte	0x02, 0x4c
        /*0062*/ 	.byte	0x01
	.zero		1


	//----- nvinfo : EIATTR_MERCURY_ISA_VERSION
	.align		4
        /*0064*/ 	.byte	0x03, 0x5f
        /*0066*/ 	.short	0x0101


	//----- nvinfo : EIATTR_VRC_CTA_INIT_COUNT
	.align		4
        /*0068*/ 	.byte	0x02, 0x4a
	.zero		1
	.zero		1


	//----- nvinfo : EIATTR_EXIT_INSTR_OFFSETS
	.align		4
        /*006c*/ 	.byte	0x04, 0x1c
        /*006e*/ 	.short	(.L_19 - .L_18)


	//   ....[0]....
.L_18:
        /*0070*/ 	.word	0x00001440


	//----- nvinfo : EIATTR_CBANK_PARAM_SIZE
	.align		4
.L_19:
        /*0074*/ 	.byte	0x03, 0x19
        /*0076*/ 	.short	0x0020


	//----- nvinfo : EIATTR_PARAM_CBANK
	.align		4
        /*0078*/ 	.byte	0x04, 0x0a
        /*007a*/ 	.short	(.L_21 - .L_20)
	.align		4
.L_20:
        /*007c*/ 	.word	index@(.nv.constant0._Z16block_mul_kerneliiPdS_S_)
        /*0080*/ 	.short	0x0380
        /*0082*/ 	.short	0x0020


	//----- nvinfo : EIATTR_SW_WAR
	.align		4
.L_21:
        /*0084*/ 	.byte	0x04, 0x36
        /*0086*/ 	.short	(.L_23 - .L_22)
.L_22:
        /*0088*/ 	.word	0x00000008
.L_23:


//--------------------- .nv.callgraph             --------------------------
	.section	.nv.callgraph,"",@"SHT_CUDA_CALLGRAPH"
	.align	4
	.sectionentsize	8
	.align		4
        /*0000*/ 	.word	0x00000000
	.align		4
        /*0004*/ 	.word	0xffffffff
	.align		4
        /*0008*/ 	.word	0x00000000
	.align		4
        /*000c*/ 	.word	0xfffffffe
	.align		4
        /*0010*/ 	.word	0x00000000
	.align		4
        /*0014*/ 	.word	0xfffffffd
	.align		4
        /*0018*/ 	.word	0x00000000
	.align		4
        /*001c*/ 	.word	0xfffffffc


//--------------------- .text._Z16block_mul_kerneliiPdS_S_ --------------------------
	.section	.text._Z16block_mul_kerneliiPdS_S_,"ax",@progbits
	.align	128
        .global         _Z16block_mul_kerneliiPdS_S_
        .type           _Z16block_mul_kerneliiPdS_S_,@function
        .size           _Z16block_mul_kerneliiPdS_S_,(.L_x_3 - _Z16block_mul_kerneliiPdS_S_)
        .other          _Z16block_mul_kerneliiPdS_S_,@"STO_CUDA_ENTRY STV_DEFAULT"
_Z16block_mul_kerneliiPdS_S_:
.text._Z16block_mul_kerneliiPdS_S_:
[----:B------:R-:W-:Y:S01]  /*0000*/  LDC R1, c[0x0][0x37c] ;  /* 0x0000df00ff017b82 */ /* 0x000fe20000000800 */
[----:B------:R-:W0:Y:S07]  /*0010*/  LDCU UR6, c[0x0][0x384] ;  /* 0x00007080ff0677ac */ /* 0x000e2e0008000800 */
[----:B------:R-:W1:Y:S01]  /*0020*/  S2UR UR4, SR_CTAID.Y ;  /* 0x00000000000479c3 */ /* 0x000e620000002600 */
[----:B------:R-:W2:Y:S01]  /*0030*/  S2R R0, SR_CTAID.X ;  /* 0x0000000000007919 */ /* 0x000ea20000002500 */
[----:B------:R-:W-:-:S02]  /*0040*/  CS2R R26, SRZ ;  /* 0x00000000001a7805 */ /* 0x000fc4000001ff00 */
[----:B------:R-:W-:Y:S02]  /*0050*/  CS2R R28, SRZ ;  /* 0x00000000001c7805 */ /* 0x000fe4000001ff00 */
[----:B------:R-:W-:Y:S01]  /*0060*/  CS2R R16, SRZ ;  /* 0x0000000000107805 */ /* 0x000fe2000001ff00 */
[----:B------:R-:W3:Y:S01]  /*0070*/  S2R R7, SR_TID.Y ;  /* 0x0000000000077919 */ /* 0x000ee20000002200 */
[----:B------:R-:W-:Y:S01]  /*0080*/  CS2R R34, SRZ ;  /* 0x0000000000227805 */ /* 0x000fe2000001ff00 */
[----:B------:R-:W4:Y:S01]  /*0090*/  LDCU.64 UR10, c[0x0][0x358] ;  /* 0x00006b00ff0a77ac */ /* 0x000f220008000a00 */
[----:B------:R-:W2:Y:S01]  /*00a0*/  S2R R10, SR_TID.X ;  /* 0x00000000000a7919 */ /* 0x000ea20000002100 */
[----:B------:R-:W2:Y:S01]  /*00b0*/  LDCU UR8, c[0x0][0x364] ;  /* 0x00006c80ff0877ac */ /* 0x000ea20008000800 */
[----:B0-----:R-:W-:Y:S02]  /*00c0*/  UISETP.GE.AND UP0, UPT, UR6, 0x1, UPT ;  /* 0x000000010600788c */ /* 0x001fe4000bf06270 */
[----:B-1----:R-:W-:-:S07]  /*00d0*/  USHF.L.U32 UR4, UR4, 0x5, URZ ;  /* 0x0000000504047899 */ /* 0x002fce00080006ff */
[----:B------:R-:W-:Y:S05]  /*00e0*/  BRA.U !UP0, `(.L_x_0) ;  /* 0x0000001108807547 */ /* 0x000fea000b800000 */
[----:B------:R-:W0:Y:S01]  /*00f0*/  S2UR UR7, SR_CgaCtaId ;  /* 0x00000000000779c3 */ /* 0x000e220000008800 */
[C---:B--23--:R-:W-:Y:S01]  /*0100*/  VIADD R6, R7.reuse, UR8 ;  /* 0x0000000807067c36 */ /* 0x04cfe20008000000 */
[----:B------:R-:W-:Y:S01]  /*0110*/  LEA R4, R0, R7, 0x5 ;  /* 0x0000000700047211 */ /* 0x000fe200078e28ff */
[----:B------:R-:W-:Y:S01]  /*0120*/  UMOV UR5, 0x400 ;  /* 0x0000040000057882 */ /* 0x000fe20000000000 */
[----:B------:R-:W-:Y:S01]  /*0130*/  IMAD R21, R7, 0x20, R10 ;  /* 0x0000002007157824 */ /* 0x000fe200078e020a */
[----:B------:R-:W-:Y:S02]  /*0140*/  CS2R R34, SRZ ;  /* 0x0000000000227805 */ /* 0x000fe4000001ff00 */
[----:B------:R-:W-:Y:S01]  /*0150*/  CS2R R16, SRZ ;  /* 0x0000000000107805 */ /* 0x000fe2000001ff00 */
[----:B------:R-:W-:Y:S01]  /*0160*/  VIADD R2, R4, UR8 ;  /* 0x0000000804027c36 */ /* 0x000fe20008000000 */
[----:B------:R-:W1:Y:S01]  /*0170*/  LDC R3, c[0x0][0x380] ;  /* 0x0000e000ff037b82 */ /* 0x000e620000000800 */
[----:B------:R-:W-:-:S02]  /*0180*/  CS2R R28, SRZ ;  /* 0x00000000001c7805 */ /* 0x000fc4000001ff00 */
[----:B------:R-:W-:Y:S01]  /*0190*/  CS2R R26, SRZ ;  /* 0x00000000001a7805 */ /* 0x000fe2000001ff00 */
[----:B------:R-:W-:Y:S02]  /*01a0*/  UIADD3 UR6, UPT, UPT, -UR6, URZ, URZ ;  /* 0x000000ff06067290 */ /* 0x000fe4000fffe1ff */
[----:B0-----:R-:W-:-:S06]  /*01b0*/  ULEA UR5, UR7, UR5, 0x18 ;  /* 0x0000000507057291 */ /* 0x001fcc000f8ec0ff */
[----:B------:R-:W-:Y:S01]  /*01c0*/  LEA R21, R21, UR5, 0x3 ;  /* 0x0000000515157c11 */ /* 0x000fe2000f8e18ff */
[-CC-:B-1----:R-:W-:Y:S01]  /*01d0*/  IMAD R6, R6, R3.reuse, R10.reuse ;  /* 0x0000000306067224 */ /* 0x182fe200078e020a */
[----:B------:R-:W-:Y:S01]  /*01e0*/  LEA R5, R10, UR5, 0x3 ;  /* 0x000000050a057c11 */ /* 0x000fe2000f8e18ff */
[CCC-:B------:R-:W-:Y:S01]  /*01f0*/  IMAD R8, R7.reuse, R3.reuse, R10.reuse ;  /* 0x0000000307087224 */ /* 0x1c0fe200078e020a */
[----:B------:R-:W-:Y:S01]  /*0200*/  LEA R7, R7, UR5, 0x8 ;  /* 0x0000000507077c11 */ /* 0x000fe2000f8e40ff */
[-CC-:B------:R-:W-:Y:S01]  /*0210*/  IMAD R4, R4, R3.reuse, R10.reuse ;  /* 0x0000000304047224 */ /* 0x180fe200078e020a */
[----:B------:R-:W-:Y:S01]  /*0220*/  IADD3 R20, PT, PT, R6, UR4, RZ ;  /* 0x0000000406147c10 */ /* 0x000fe2000fffe0ff */
[----:B------:R-:W-:Y:S02]  /*0230*/  IMAD R2, R2, R3, R10 ;  /* 0x0000000302027224 */ /* 0x000fe400078e020a */
[----:B------:R-:W-:-:S07]  /*0240*/  VIADD R6, R8, UR4 ;  /* 0x0000000408067c36 */ /* 0x000fce0008000000 */
.L_x_1:
[----:B------:R-:W0:Y:S08]  /*0250*/  LDC.64 R30, c[0x0][0x388] ;  /* 0x0000e200ff1e7b82 */ /* 0x000e300000000a00 */
[----:B------:R-:W1:Y:S08]  /*0260*/  LDC.64 R36, c[0x0][0x390] ;  /* 0x0000e400ff247b82 */ /* 0x000e700000000a00 */
[----:B------:R-:W2:Y:S08]  /*0270*/  LDC R22, c[0x0][0x364] ;  /* 0x0000d900ff167b82 */ /* 0x000eb00000000800 */
[----:B------:R-:W3:Y:S01]  /*0280*/  LDC R19, c[0x0][0x364] ;  /* 0x0000d900ff137b82 */ /* 0x000ee20000000800 */
[----:B0-----:R-:W-:Y:S01]  /*0290*/  IMAD.WIDE R8, R4, 0x8, R30 ;  /* 0x0000000804087825 */ /* 0x001fe200078e021e */
[----:B------:R-:W-:-:S03]  /*02a0*/  USHF.L.U32 UR5, UR8, 0x3, URZ ;  /* 0x0000000308057899 */ /* 0x000fc600080006ff */
[----:B------:R-:W-:Y:S01]  /*02b0*/  IMAD.WIDE R30, R2, 0x8, R30 ;  /* 0x00000008021e7825 */ /* 0x000fe200078e021e */
[----:B----4-:R0:W4:Y:S03]  /*02c0*/  LDG.E.64 R14, desc[UR10][R8.64] ;  /* 0x0000000a080e7981 */ /* 0x010126000c1e1b00 */
[----:B-1----:R-:W-:-:S04]  /*02d0*/  IMAD.WIDE R24, R6, 0x8, R36 ;  /* 0x0000000806187825 */ /* 0x002fc800078e0224 */
[----:B------:R-:W-:Y:S01]  /*02e0*/  IMAD.WIDE R36, R20, 0x8, R36 ;  /* 0x0000000814247825 */ /* 0x000fe200078e0224 */
[----:B------:R-:W-:-:S04]  /*02f0*/  IADD3 R10, P0, PT, R24, UR5, RZ ;  /* 0x00000005180a7c10 */ /* 0x000fc8000ff1e0ff */
[----:B------:R-:W-:Y:S02]  /*0300*/  IADD3.X R11, PT, PT, RZ, R25, RZ, P0, !PT ;  /* 0x00000019ff0b7210 */ /* 0x000fe400007fe4ff */
[----:B------:R-:W5:Y:S01]  /*0310*/  LDG.E.64 R24, desc[UR10][R24.64] ;  /* 0x0000000a18187981 */ /* 0x000f62000c1e1b00 */
[C---:B---3--:R-:W-:Y:S01]  /*0320*/  IMAD.WIDE.U32 R12, R19.reuse, 0x8, R8 ;  /* 0x00000008130c7825 */ /* 0x048fe200078e0008 */
[----:B0-----:R-:W-:Y:S02]  /*0330*/  IADD3 R8, P1, PT, R36, UR5, RZ ;  /* 0x0000000524087c10 */ /* 0x001fe4000ff3e0ff */
[----:B------:R-:W3:Y:S01]  /*0340*/  LDG.E.64 R10, desc[UR10][R10.64] ;  /* 0x0000000a0a0a7981 */ /* 0x000ee2000c1e1b00 */
[----:B------:R-:W-:-:S03]  /*0350*/  IMAD.WIDE.U32 R18, R19, 0x8, R30 ;  /* 0x0000000813127825 */ /* 0x000fc600078e001e */
[----:B------:R-:W5:Y:S01]  /*0360*/  LDG.E.64 R12, desc[UR10][R12.64] ;  /* 0x0000000a0c0c7981 */ /* 0x000f62000c1e1b00 */
[----:B------:R-:W-:-:S03]  /*0370*/  IMAD.X R9, RZ, RZ, R37, P1 ;  /* 0x000000ffff097224 */ /* 0x000fc600008e0625 */
[----:B------:R-:W3:Y:S04]  /*0380*/  LDG.E.64 R30, desc[UR10][R30.64] ;  /* 0x0000000a1e1e7981 */ /* 0x000ee8000c1e1b00 */
[----:B------:R-:W3:Y:S04]  /*0390*/  LDG.E.64 R18, desc[UR10][R18.64] ;  /* 0x0000000a12127981 */ /* 0x000ee8000c1e1b00 */
[----:B------:R-:W3:Y:S04]  /*03a0*/  LDG.E.64 R36, desc[UR10][R36.64] ;  /* 0x0000000a24247981 */ /* 0x000ee8000c1e1b00 */
[----:B------:R-:W3:Y:S01]  /*03b0*/  LDG.E.64 R8, desc[UR10][R8.64] ;  /* 0x0000000a08087981 */ /* 0x000ee2000c1e1b00 */
[C---:B--2---:R-:W-:Y:S01]  /*03c0*/  LEA R23, R22.reuse, R21, 0x8 ;  /* 0x0000001516177211 */ /* 0x044fe200078e40ff */
[----:B------:R-:W-:-:S02]  /*03d0*/  IMAD R22, R22, 0x100, R7 ;  /* 0x0000010016167824 */ /* 0x000fc400078e0207 */
[----:B----4-:R-:W-:Y:S04]  /*03e0*/  STS.64 [R21], R14 ;  /* 0x0000000e15007388 */ /* 0x010fe80000000a00 */
[----:B-----5:R-:W-:Y:S04]  /*03f0*/  STS.64 [R21+UR5], R12 ;  /* 0x0000000c15007988 */ /* 0x020fe80008000a05 */
[----:B---3--:R-:W-:Y:S04]  /*0400*/  STS.64 [R23], R30 ;  /* 0x0000001e17007388 */ /* 0x008fe80000000a00 */
[----:B------:R-:W-:Y:S04]  /*0410*/  STS.64 [R23+UR5], R18 ;  /* 0x0000001217007988 */ /* 0x000fe80008000a05 */
[----:B------:R-:W-:Y:S04]  /*0420*/  STS.64 [R21+0x2000], R24 ;  /* 0x0020001815007388 */ /* 0x000fe80000000a00 */
[----:B------:R-:W-:Y:S04]  /*0430*/  STS.64 [R21+UR5+0x2000], R10 ;  /* 0x0020000a15007988 */ /* 0x000fe80008000a05 */
[----:B------:R-:W-:Y:S04]  /*0440*/  STS.64 [R23+0x2000], R36 ;  /* 0x0020002417007388 */ /* 0x000fe80000000a00 */
[----:B------:R-:W-:Y:S01]  /*0450*/  STS.64 [R23+UR5+0x2000], R8 ;  /* 0x0020000817007988 */ /* 0x000fe20008000a05 */
[----:B------:R-:W-:Y:S06]  /*0460*/  BAR.SYNC.DEFER_BLOCKING 0x0 ;  /* 0x0000000000007b1d */ /* 0x000fec0000010000 */
[----:B------:R-:W-:Y:S04]  /*0470*/  LDS.64 R32, [R5+0x2000] ;  /* 0x0020000005207984 */ /* 0x000fe80000000a00 */
[----:B------:R-:W0:Y:S04]  /*0480*/  LDS.128 R12, [R7] ;  /* 0x00000000070c7984 */ /* 0x000e280000000c00 */
[----:B------:R-:W1:Y:S04]  /*0490*/  LDS.128 R8, [R22] ;  /* 0x0000000016087984 */ /* 0x000e680000000c00 */
[----:B------:R-:W2:Y:S04]  /*04a0*/  LDS.64 R30, [R5+UR5+0x2000] ;  /* 0x00200005051e7984 */ /* 0x000ea80008000a00 */
[----:B------:R-:W3:Y:S04]  /*04b0*/  LDS.64 R18, [R5+0x2100] ;  /* 0x0021000005127984 */ /* 0x000ee80000000a00 */
[----:B------:R-:W4:Y:S01]  /*04c0*/  LDS.64 R24, [R5+UR5+0x2100] ;  /* 0x0021000505187984 */ /* 0x000f220008000a00 */
[----:B0-----:R-:W-:-:S02]  /*04d0*/  DFMA R26, R12, R32, R26 ;  /* 0x000000200c1a722b */ /* 0x001fc4000000001a */
[----:B-1----:R-:W-:Y:S01]  /*04e0*/  DFMA R16, R8, R32, R16 ;  /* 0x000000200810722b */ /* 0x002fe20000000010 */
[----:B------:R-:W-:Y:S01]  /*04f0*/  LDS.64 R32, [R5+0x2200] ;  /* 0x0022000005207984 */ /* 0x000fe20000000a00 */
[-C--:B--2---:R-:W-:Y:S02]  /*0500*/  DFMA R12, R12, R30.reuse, R28 ;  /* 0x0000001e0c0c722b */ /* 0x084fe4000000001c */
[----:B------:R-:W-:Y:S02]  /*0510*/  DFMA R8, R8, R30, R34 ;  /* 0x0000001e0808722b */ /* 0x000fe40000000022 */
[-C--:B---3--:R-:W-:Y:S01]  /*0520*/  DFMA R26, R14, R18.reuse, R26 ;  /* 0x000000120e1a722b */ /* 0x088fe2000000001a */
[----:B------:R-:W-:Y:S01]  /*0530*/  LDS.64 R30, [R5+UR5+0x2200] ;  /* 0x00220005051e7984 */ /* 0x000fe20008000a00 */
[----:B------:R-:W-:Y:S02]  /*0540*/  DFMA R28, R10, R18, R16 ;  /* 0x000000120a1c722b */ /* 0x000fe40000000010 */
[-C--:B----4-:R-:W-:Y:S01]  /*0550*/  DFMA R34, R14, R24.reuse, R12 ;  /* 0x000000180e22722b */ /* 0x090fe2000000000c */
[----:B------:R-:W0:Y:S04]  /*0560*/  LDS.128 R16, [R22+0x10] ;  /* 0x0000100016107984 */ /* 0x000e280000000c00 */
[----:B------:R-:W1:Y:S01]  /*0570*/  LDS.128 R12, [R7+0x10] ;  /* 0x00001000070c7984 */ /* 0x000e620000000c00 */
[----:B------:R-:W-:-:S03]  /*0580*/  DFMA R24, R10, R24, R8 ;  /* 0x000000180a18722b */ /* 0x000fc60000000008 */
[----:B------:R-:W2:Y:S04]  /*0590*/  LDS.64 R10, [R5+0x2300] ;  /* 0x00230000050a7984 */ /* 0x000ea80000000a00 */
[----:B------:R-:W3:Y:S01]  /*05a0*/  LDS.64 R8, [R5+UR5+0x2300] ;  /* 0x0023000505087984 */ /* 0x000ee20008000a00 */
[C---:B0-----:R-:W-:Y:S02]  /*05b0*/  DFMA R28, R16.reuse, R32, R28 ;  /* 0x00000020101c722b */ /* 0x041fe4000000001c */
[----:B------:R-:W-:Y:S02]  /*05c0*/  DFMA R24, R16, R30, R24 ;  /* 0x0000001e1018722b */ /* 0x000fe40000000018 */
[C---:B-1----:R-:W-:Y:S02]  /*05d0*/  DFMA R26, R12.reuse, R32, R26 ;  /* 0x000000200c1a722b */ /* 0x042fe4000000001a */
[----:B------:R-:W-:-:S02]  /*05e0*/  DFMA R34, R12, R30, R34 ;  /* 0x0000001e0c22722b */ /* 0x000fc40000000022 */
[-C--:B--2---:R-:W-:Y:S01]  /*05f0*/  DFMA R16, R18, R10.reuse, R28 ;  /* 0x0000000a1210722b */ /* 0x084fe2000000001c */
[----:B------:R-:W-:Y:S03]  /*0600*/  LDS.64 R30, [R5+0x2400] ;  /* 0x00240000051e7984 */ /* 0x000fe60000000a00 */
[C---:B------:R-:W-:Y:S01]  /*0610*/  DFMA R26, R14.reuse, R10, R26 ;  /* 0x0000000a0e1a722b */ /* 0x040fe2000000001a */
[----:B------:R-:W-:Y:S01]  /*0620*/  LDS.64 R28, [R5+UR5+0x2400] ;  /* 0x00240005051c7984 */ /* 0x000fe20008000a00 */
[-C--:B---3--:R-:W-:Y:S02]  /*0630*/  DFMA R34, R14, R8.reuse, R34 ;  /* 0x000000080e22722b */ /* 0x088fe40000000022 */
[----:B------:R-:W-:Y:S01]  /*0640*/  DFMA R32, R18, R8, R24 ;  /* 0x000000081220722b */ /* 0x000fe20000000018 */
[----:B------:R-:W0:Y:S04]  /*0650*/  LDS.128 R12, [R7+0x20] ;  /* 0x00002000070c7984 */ /* 0x000e280000000c00 */
[----:B------:R-:W1:Y:S04]  /*0660*/  LDS.128 R8, [R22+0x20] ;  /* 0x0000200016087984 */ /* 0x000e680000000c00 */
[----:B------:R-:W2:Y:S04]  /*0670*/  LDS.64 R18, [R5+0x2500] ;  /* 0x0025000005127984 */ /* 0x000ea80000000a00 */
[----:B------:R-:W3:Y:S01]  /*0680*/  LDS.64 R24, [R5+UR5+0x2500] ;  /* 0x0025000505187984 */ /* 0x000ee20008000a00 */
[----:B0-----:R-:W-:-:S02]  /*0690*/  DFMA R26, R12, R30, R26 ;  /* 0x0000001e0c1a722b */ /* 0x001fc4000000001a */
[----:B------:R-:W-:Y:S02]  /*06a0*/  DFMA R34, R12, R28, R34 ;  /* 0x0000001c0c22722b */ /* 0x000fe40000000022 */
[C---:B-1----:R-:W-:Y:S02]  /*06b0*/  DFMA R16, R8.reuse, R30, R16 ;  /* 0x0000001e0810722b */ /* 0x042fe40000000010 */
[----:B------:R-:W-:Y:S01]  /*06c0*/  DFMA R32, R8, R28, R32 ;  /* 0x0000001c0820722b */ /* 0x000fe20000000020 */
[----:B------:R-:W-:Y:S01]  /*06d0*/  LDS.64 R30, [R5+0x2600] ;  /* 0x00260000051e7984 */ /* 0x000fe20000000a00 */
[----:B--2---:R-:W-:-:S03]  /*06e0*/  DFMA R26, R14, R18, R26 ;  /* 0x000000120e1a722b */ /* 0x004fc6000000001a */
[----:B------:R-:W-:Y:S01]  /*06f0*/  LDS.64 R28, [R5+UR5+0x2600] ;  /* 0x00260005051c7984 */ /* 0x000fe20008000a00 */
[----:B------:R-:W-:Y:S02]  /*0700*/  DFMA R8, R10, R18, R16 ;  /* 0x000000120a08722b */ /* 0x000fe40000000010 */
[-C--:B---3--:R-:W-:Y:S01]  /*0710*/  DFMA R34, R14, R24.reuse, R34 ;  /* 0x000000180e22722b */ /* 0x088fe20000000022 */
[----:B------:R-:W0:Y:S04]  /*0720*/  LDS.128 R16, [R22+0x30] ;  /* 0x0000300016107984 */ /* 0x000e280000000c00 */
[----:B------:R-:W1:Y:S01]  /*0730*/  LDS.128 R12, [R7+0x30] ;  /* 0x00003000070c7984 */ /* 0x000e620000000c00 */
[----:B------:R-:W-:-:S03]  /*0740*/  DFMA R32, R10, R24, R32 ;  /* 0x000000180a20722b */ /* 0x000fc60000000020 */
[----:B------:R-:W2:Y:S04]  /*0750*/  LDS.64 R24, [R5+0x2700] ;  /* 0x0027000005187984 */ /* 0x000ea80000000a00 */
[----:B------:R-:W3:Y:S01]  /*0760*/  LDS.64 R10, [R5+UR5+0x2700] ;  /* 0x00270005050a7984 */ /* 0x000ee20008000a00 */
[C---:B0-----:R-:W-:Y:S02]  /*0770*/  DFMA R8, R16.reuse, R30, R8 ;  /* 0x0000001e1008722b */ /* 0x041fe40000000008 */
[-C--:B------:R-:W-:Y:S02]  /*0780*/  DFMA R32, R16, R28.reuse, R32 ;  /* 0x0000001c1020722b */ /* 0x080fe40000000020 */
[C---:B-1----:R-:W-:Y:S02]  /*0790*/  DFMA R34, R12.reuse, R28, R34 ;  /* 0x0000001c0c22722b */ /* 0x042fe40000000022 */
[----:B------:R-:W-:Y:S01]  /*07a0*/  DFMA R26, R12, R30, R26 ;  /* 0x0000001e0c1a722b */ /* 0x000fe2000000001a */
[----:B------:R-:W-:Y:S01]  /*07b0*/  LDS.64 R28, [R5+UR5+0x2800] ;  /* 0x00280005051c7984 */ /* 0x000fe20008000a00 */
[----:B--2---:R-:W-:-:S03]  /*07c0*/  DFMA R16, R18, R24, R8 ;  /* 0x000000181210722b */ /* 0x004fc60000000008 */
[----:B------:R-:W-:Y:S01]  /*07d0*/  LDS.64 R30, [R5+0x2800] ;  /* 0x00280000051e7984 */ /* 0x000fe20000000a00 */
[-C--:B---3--:R-:W-:Y:S02]  /*07e0*/  DFMA R34, R14, R10.reuse, R34 ;  /* 0x0000000a0e22722b */ /* 0x088fe40000000022 */
[----:B------:R-:W-:Y:S02]  /*07f0*/  DFMA R32, R18, R10, R32 ;  /* 0x0000000a1220722b */ /* 0x000fe40000000020 */
[----:B------:R-:W-:Y:S01]  /*0800*/  DFMA R26, R14, R24, R26 ;  /* 0x000000180e1a722b */ /* 0x000fe2000000001a */
[----:B------:R-:W0:Y:S04]  /*0810*/  LDS.128 R8, [R22+0x40] ;  /* 0x0000400016087984 */ /* 0x000e280000000c00 */
[----:B------:R-:W1:Y:S04]  /*0820*/  LDS.128 R12, [R7+0x40] ;  /* 0x00004000070c7984 */ /* 0x000e680000000c00 */
[----:B------:R-:W2:Y:S04]  /*0830*/  LDS.64 R18, [R5+0x2900] ;  /* 0x0029000005127984 */ /* 0x000ea80000000a00 */
[----:B------:R-:W3:Y:S01]  /*0840*/  LDS.64 R24, [R5+UR5+0x2900] ;  /* 0x0029000505187984 */ /* 0x000ee20008000a00 */
[----:B0-----:R-:W-:-:S02]  /*0850*/  DFMA R16, R8, R30, R16 ;  /* 0x0000001e0810722b */ /* 0x001fc40000000010 */
[C---:B-1----:R-:W-:Y:S02]  /*0860*/  DFMA R26, R12.reuse, R30, R26 ;  /* 0x0000001e0c1a722b */ /* 0x042fe4000000001a */
[-C--:B------:R-:W-:Y:S01]  /*0870*/  DFMA R34, R12, R28.reuse, R34 ;  /* 0x0000001c0c22722b */ /* 0x080fe20000000022 */
[----:B------:R-:W-:Y:S01]  /*0880*/  LDS.64 R30, [R5+0x2a00] ;  /* 0x002a0000051e7984 */ /* 0x000fe20000000a00 */
[----:B------:R-:W-:Y:S02]  /*0890*/  DFMA R32, R8, R28, R32 ;  /* 0x0000001c0820722b */ /* 0x000fe40000000020 */
[-C--:B--2---:R-:W-:Y:S01]  /*08a0*/  DFMA R8, R10, R18.reuse, R16 ;  /* 0x000000120a08722b */ /* 0x084fe20000000010 */
[----:B------:R-:W-:Y:S01]  /*08b0*/  LDS.64 R28, [R5+UR5+0x2a00] ;  /* 0x002a0005051c7984 */ /* 0x000fe20008000a00 */
[C---:B------:R-:W-:Y:S02]  /*08c0*/  DFMA R26, R14.reuse, R18, R26 ;  /* 0x000000120e1a722b */ /* 0x040fe4000000001a */
        /* <DEDUP_REMOVED lines=121> */
[----:B------:R-:W-:Y:S01]  /*1060*/  DFMA R34, R12, R28, R34 ;  /* 0x0000001c0c22722b */ /* 0x000fe20000000022 */
[----:B------:R-:W-:Y:S01]  /*1070*/  LDS.64 R30, [R5+0x3c00] ;  /* 0x003c0000051e7984 */ /* 0x000fe20000000a00 */
[----:B--2---:R-:W-:-:S03]  /*1080*/  DFMA R16, R18, R24, R8 ;  /* 0x000000181210722b */ /* 0x004fc60000000008 */
[----:B------:R-:W-:Y:S01]  /*1090*/  LDS.64 R28, [R5+UR5+0x3c00] ;  /* 0x003c0005051c7984 */ /* 0x000fe20008000a00 */
[C---:B------:R-:W-:Y:S02]  /*10a0*/  DFMA R26, R14.reuse, R24, R26 ;  /* 0x000000180e1a722b */ /* 0x040fe4000000001a */
[-C--:B---3--:R-:W-:Y:S01]  /*10b0*/  DFMA R34, R14, R10.reuse, R34 ;  /* 0x0000000a0e22722b */ /* 0x088fe20000000022 */
[----:B------:R-:W-:Y:S01]  /*10c0*/  LDS.64 R24, [R5+UR5+0x3d00] ;  /* 0x003d000505187984 */ /* 0x000fe20008000a00 */
[----:B------:R-:W-:-:S03]  /*10d0*/  DFMA R32, R18, R10, R32 ;  /* 0x0000000a1220722b */ /* 0x000fc60000000020 */
[----:B------:R-:W0:Y:S04]  /*10e0*/  LDS.128 R12, [R7+0xe0] ;  /* 0x0000e000070c7984 */ /* 0x000e280000000c00 */
[----:B------:R-:W1:Y:S04]  /*10f0*/  LDS.128 R8, [R22+0xe0] ;  /* 0x0000e00016087984 */ /* 0x000e680000000c00 */
[----:B------:R-:W2:Y:S01]  /*1100*/  LDS.64 R18, [R5+0x3d00] ;  /* 0x003d000005127984 */ /* 0x000ea20000000a00 */
[C---:B0-----:R-:W-:Y:S02]  /*1110*/  DFMA R26, R12.reuse, R30, R26 ;  /* 0x0000001e0c1a722b */ /* 0x041fe4000000001a */
[----:B------:R-:W-:-:S02]  /*1120*/  DFMA R34, R12, R28, R34 ;  /* 0x0000001c0c22722b */ /* 0x000fc40000000022 */
[C---:B-1----:R-:W-:Y:S02]  /*1130*/  DFMA R16, R8.reuse, R30, R16 ;  /* 0x0000001e0810722b */ /* 0x042fe40000000010 */
[----:B------:R-:W-:Y:S01]  /*1140*/  DFMA R32, R8, R28, R32 ;  /* 0x0000001c0820722b */ /* 0x000fe20000000020 */
[----:B------:R-:W-:Y:S01]  /*1150*/  LDS.64 R30, [R5+UR5+0x3e00] ;  /* 0x003e0005051e7984 */ /* 0x000fe20008000a00 */
[C---:B--2---:R-:W-:Y:S02]  /*1160*/  DFMA R26, R14.reuse, R18, R26 ;  /* 0x000000120e1a722b */ /* 0x044fe4000000001a */
[----:B------:R-:W-:Y:S01]  /*1170*/  DFMA R34, R14, R24, R34 ;  /* 0x000000180e22722b */ /* 0x000fe20000000022 */
[----:B------:R-:W-:Y:S01]  /*1180*/  LDS.64 R28, [R5+0x3e00] ;  /* 0x003e0000051c7984 */ /* 0x000fe20000000a00 */
[----:B------:R-:W-:-:S03]  /*1190*/  DFMA R8, R10, R18, R16 ;  /* 0x000000120a08722b */ /* 0x000fc60000000010 */
[----:B------:R-:W0:Y:S04]  /*11a0*/  LDS.128 R12, [R7+0xf0] ;  /* 0x0000f000070c7984 */ /* 0x000e280000000c00 */
[----:B------:R-:W1:Y:S01]  /*11b0*/  LDS.128 R16, [R22+0xf0] ;  /* 0x0000f00016107984 */ /* 0x000e620000000c00 */
[----:B------:R-:W-:-:S03]  /*11c0*/  DFMA R32, R10, R24, R32 ;  /* 0x000000180a20722b */ /* 0x000fc60000000020 */
[----:B------:R-:W2:Y:S04]  /*11d0*/  LDS.64 R10, [R5+UR5+0x3f00] ;  /* 0x003f0005050a7984 */ /* 0x000ea80008000a00 */
[----:B------:R-:W3:Y:S01]  /*11e0*/  LDS.64 R24, [R5+0x3f00] ;  /* 0x003f000005187984 */ /* 0x000ee20000000a00 */
[----:B------:R-:W-:-:S04]  /*11f0*/  UIADD3 UR6, UPT, UPT, UR6, 0x1, URZ ;  /* 0x0000000106067890 */ /* 0x000fc8000fffe0ff */
[----:B------:R-:W-:Y:S01]  /*1200*/  UISETP.NE.AND UP0, UPT, UR6, URZ, UPT ;  /* 0x000000ff0600728c */ /* 0x000fe2000bf05270 */
[----:B------:R-:W-:Y:S01]  /*1210*/  IADD3 R2, PT, PT, R2, 0x20, RZ ;  /* 0x0000002002027810 */ /* 0x000fe20007ffe0ff */
[----:B------:R-:W-:Y:S01]  /*1220*/  VIADD R4, R4, 0x20 ;  /* 0x0000002004047836 */ /* 0x000fe20000000000 */
[C---:B------:R-:W-:Y:S01]  /*1230*/  LEA R20, R3.reuse, R20, 0x5 ;  /* 0x0000001403147211 */ /* 0x040fe200078e28ff */
[----:B------:R-:W-:Y:S01]  /*1240*/  IMAD R6, R3, 0x20, R6 ;  /* 0x0000002003067824 */ /* 0x000fe200078e0206 */
[C---:B0-----:R-:W-:Y:S02]  /*1250*/  DFMA R34, R12.reuse, R30, R34 ;  /* 0x0000001e0c22722b */ /* 0x041fe40000000022 */
[-C--:B------:R-:W-:Y:S02]  /*1260*/  DFMA R26, R12, R28.reuse, R26 ;  /* 0x0000001c0c1a722b */ /* 0x080fe4000000001a */
[C---:B-1----:R-:W-:Y:S02]  /*1270*/  DFMA R8, R16.reuse, R28, R8 ;  /* 0x0000001c1008722b */ /* 0x042fe40000000008 */
[----:B------:R-:W-:-:S02]  /*1280*/  DFMA R32, R16, R30, R32 ;  /* 0x0000001e1020722b */ /* 0x000fc40000000020 */
[C---:B--2---:R-:W-:Y:S02]  /*1290*/  DFMA R28, R14.reuse, R10, R34 ;  /* 0x0000000a0e1c722b */ /* 0x044fe40000000022 */
[-C--:B---3--:R-:W-:Y:S02]  /*12a0*/  DFMA R26, R14, R24.reuse, R26 ;  /* 0x000000180e1a722b */ /* 0x088fe4000000001a */
[C---:B------:R-:W-:Y:S02]  /*12b0*/  DFMA R16, R18.reuse, R24, R8 ;  /* 0x000000181210722b */ /* 0x040fe40000000008 */
[----:B------:R-:W-:Y:S01]  /*12c0*/  DFMA R34, R18, R10, R32 ;  /* 0x0000000a1222722b */ /* 0x000fe20000000020 */
[----:B------:R-:W-:Y:S06]  /*12d0*/  BAR.SYNC.DEFER_BLOCKING 0x0 ;  /* 0x0000000000007b1d */ /* 0x000fec0000010000 */
[----:B------:R-:W-:Y:S05]  /*12e0*/  BRA.U UP0, `(.L_x_1) ;  /* 0xffffffed00d87547 */ /* 0x000fea000b83ffff */
.L_x_0:
[----:B------:R-:W2:Y:S01]  /*12f0*/  S2R R9, SR_TID.Y ;  /* 0x0000000000097919 */ /* 0x000ea20000002200 */
[----:B------:R-:W0:Y:S01]  /*1300*/  LDC R3, c[0x0][0x380] ;  /* 0x0000e000ff037b82 */ /* 0x000e220000000800 */
[----:B---3--:R-:W1:Y:S07]  /*1310*/  S2R R7, SR_TID.X ;  /* 0x0000000000077919 */ /* 0x008e6e0000002100 */
[----:B------:R-:W3:Y:S01]  /*1320*/  LDC.64 R4, c[0x0][0x398] ;  /* 0x0000e600ff047b82 */ /* 0x000ee20000000a00 */
[----:B--2---:R-:W-:-:S05]  /*1330*/  LEA R0, R0, R9, 0x5 ;  /* 0x0000000900007211 */ /* 0x004fca00078e28ff */
[C---:B------:R-:W-:Y:S01]  /*1340*/  VIADD R2, R0.reuse, UR8 ;  /* 0x0000000800027c36 */ /* 0x040fe20008000000 */
[----:B------:R-:W-:Y:S01]  /*1350*/  USHF.L.U32 UR8, UR8, 0x3, URZ ;  /* 0x0000000308087899 */ /* 0x000fe200080006ff */
[-C--:B0-----:R-:W-:Y:S02]  /*1360*/  IMAD R0, R0, R3.reuse, UR4 ;  /* 0x0000000400007e24 */ /* 0x081fe4000f8e0203 */
[----:B------:R-:W-:-:S03]  /*1370*/  IMAD R2, R2, R3, UR4 ;  /* 0x0000000402027e24 */ /* 0x000fc6000f8e0203 */
[----:B-1----:R-:W-:Y:S01]  /*1380*/  IADD3 R3, PT, PT, R0, R7, RZ ;  /* 0x0000000700037210 */ /* 0x002fe20007ffe0ff */
[----:B------:R-:W-:-:S04]  /*1390*/  IMAD.IADD R7, R2, 0x1, R7 ;  /* 0x0000000102077824 */ /* 0x000fc800078e0207 */
[----:B---3--:R-:W-:-:S04]  /*13a0*/  IMAD.WIDE R2, R3, 0x8, R4 ;  /* 0x0000000803027825 */ /* 0x008fc800078e0204 */
[----:B------:R-:W-:Y:S01]  /*13b0*/  IMAD.WIDE R4, R7, 0x8, R4 ;  /* 0x0000000807047825 */ /* 0x000fe200078e0204 */
[----:B------:R-:W-:Y:S01]  /*13c0*/  IADD3 R6, P0, PT, R2, UR8, RZ ;  /* 0x0000000802067c10 */ /* 0x000fe2000ff1e0ff */
[----:B----4-:R-:W-:Y:S01]  /*13d0*/  STG.E.64 desc[UR10][R2.64], R26 ;  /* 0x0000001a02007986 */ /* 0x010fe2000c101b0a */
[----:B------:R-:W-:Y:S02]  /*13e0*/  IADD3 R8, P1, PT, R4, UR8, RZ ;  /* 0x0000000804087c10 */ /* 0x000fe4000ff3e0ff */
[----:B------:R-:W-:Y:S02]  /*13f0*/  IADD3.X R7, PT, PT, RZ, R3, RZ, P0, !PT ;  /* 0x00000003ff077210 */ /* 0x000fe400007fe4ff */
[----:B------:R-:W-:-:S03]  /*1400*/  IADD3.X R9, PT, PT, RZ, R5, RZ, P1, !PT ;  /* 0x00000005ff097210 */ /* 0x000fc60000ffe4ff */
[----:B------:R-:W-:Y:S04]  /*1410*/  STG.E.64 desc[UR10][R6.64], R28 ;  /* 0x0000001c06007986 */ /* 0x000fe8000c101b0a */
[----:B------:R-:W-:Y:S04]  /*1420*/  STG.E.64 desc[UR10][R4.64], R16 ;  /* 0x0000001004007986 */ /* 0x000fe8000c101b0a */
[----:B------:R-:W-:Y:S01]  /*1430*/  STG.E.64 desc[UR10][R8.64], R34 ;  /* 0x0000002208007986 */ /* 0x000fe2000c101b0a */
[----:B------:R-:W-:Y:S05]  /*1440*/  EXIT ;  /* 0x000000000000794d */ /* 0x000fea0003800000 */
.L_x_2:
[----:B------:R-:W-:-:S00]  /*1450*/  BRA `(.L_x_2) ;  /* 0xfffffffc00fc7947 */ /* 0x000fc0000383ffff */
[----:B------:R-:W-:-:S00]  /*1460*/  NOP ;  /* 0x0000000000007918 */ /* 0x000fc00000000000 */
        /* <DEDUP_REMOVED lines=9> */
.L_x_3:


//--------------------- .nv.shared._Z16block_mul_kerneliiPdS_S_ --------------------------
	.section	.nv.shared._Z16block_mul_kerneliiPdS_S_,"aw",@nobits
	.sectionflags	@""
	.align	16
	.zero		1024


//--------------------- .nv.shared.reserved.0     --------------------------
	.section	.nv.shared.reserved.0,"aw",@nobits
	.weak		__nv_reservedSMEM_offset_0_alias
	.size		__nv_reservedSMEM_offset_0_alias, 0, 64
	.other		__nv_reservedSMEM_offset_0_alias,@"STO_CUDA_RESERVED_SHARED STV_DEFAULT"
__nv_reservedSMEM_offset_0_alias:
	.zero		0
	.zero		64


//--------------------- .nv.constant0._Z16block_mul_kerneliiPdS_S_ --------------------------
	.section	.nv.constant0._Z16block_mul_kerneliiPdS_S_,"a",@progbits
	.sectionflags	@""
	.align	4
.nv.constant0._Z16block_mul_kerneliiPdS_S_:
	.zero		928


//--------------------- SYMBOLS --------------------------

	.type		.nv.reservedSmem.offset0,@object
	.size		.nv.reservedSmem.offset0,0x4
	.type		.nv.reservedSmem.cap,@object
	.size		.nv.reservedSmem.cap,0x4
